	.headerflags	@"EF_CUDA_TEXMODE_UNIFIED EF_CUDA_64BIT_ADDRESS EF_CUDA_ACCELERATORS EF_CUDA_SM90 EF_CUDA_VIRTUAL_SM(EF_CUDA_SM90)"
	.elftype	@"ET_EXEC"


//--------------------- .nv.info                  --------------------------
	.section	.nv.info,"",@"SHT_CUDA_INFO"
	.align	4


	//----- nvinfo : EIATTR_REGCOUNT
	.align		4
        /*0000*/ 	.byte	0x04, 0x2f
        /*0002*/ 	.short	(.L_3 - .L_2)
	.align		4
.L_2:
        /*0004*/ 	.word	index@(triton_poi_fused__native_batch_norm_legit_no_training_add_div_hardtanh_mul_21)
        /*0008*/ 	.word	0x00000014


	//----- nvinfo : EIATTR_MIN_STACK_SIZE
	.align		4
.L_3:
        /*000c*/ 	.byte	0x04, 0x12
        /*000e*/ 	.short	(.L_5 - .L_4)
	.align		4
.L_4:
        /*0010*/ 	.word	index@(triton_poi_fused__native_batch_norm_legit_no_training_add_div_hardtanh_mul_21)
        /*0014*/ 	.word	0x00000000


	//----- nvinfo : EIATTR_FRAME_SIZE
	.align		4
.L_5:
        /*0018*/ 	.byte	0x04, 0x11
        /*001a*/ 	.short	(.L_7 - .L_6)
	.align		4
.L_6:
        /*001c*/ 	.word	index@(triton_poi_fused__native_batch_norm_legit_no_training_add_div_hardtanh_mul_21)
        /*0020*/ 	.word	0x00000000


	//----- nvinfo : EIATTR_MIN_STACK_SIZE
	.align		4
.L_7:
        /*0024*/ 	.byte	0x04, 0x12
        /*0026*/ 	.short	(.L_9 - .L_8)
	.align		4
.L_8:
        /*0028*/ 	.word	index@(triton_poi_fused__native_batch_norm_legit_no_training_add_div_hardtanh_mul_21)
        /*002c*/ 	.word	0x00000000
.L_9:


//--------------------- .nv.info.triton_poi_fused__native_batch_norm_legit_no_training_add_div_hardtanh_mul_21 --------------------------
	.section	.nv.info.triton_poi_fused__native_batch_norm_legit_no_training_add_div_hardtanh_mul_21,"",@"SHT_CUDA_INFO"
	.sectionflags	@""
	.align	4


	//----- nvinfo : EIATTR_CUDA_API_VERSION
	.align		4
        /*0000*/ 	.byte	0x04, 0x37
        /*0002*/ 	.short	(.L_11 - .L_10)
.L_10:
        /*0004*/ 	.word	0x0000007c


	//----- nvinfo : EIATTR_KPARAM_INFO
	.align		4
.L_11:
        /*0008*/ 	.byte	0x04, 0x17
        /*000a*/ 	.short	(.L_13 - .L_12)
.L_12:
        /*000c*/ 	.word	0x00000000
        /*0010*/ 	.short	0x0006
        /*0012*/ 	.short	0x0030
        /*0014*/ 	.byte	0x00, 0xf0, 0x11, 0x00


	//----- nvinfo : EIATTR_KPARAM_INFO
	.align		4
.L_13:
        /*0018*/ 	.byte	0x04, 0x17
        /*001a*/ 	.short	(.L_15 - .L_14)
.L_14:
        /*001c*/ 	.word	0x00000000
        /*0020*/ 	.short	0x0005
        /*0022*/ 	.short	0x0028
        /*0024*/ 	.byte	0x00, 0xf4, 0x21, 0x00


	//----- nvinfo : EIATTR_KPARAM_INFO
	.align		4
.L_15:
        /*0028*/ 	.byte	0x04, 0x17
        /*002a*/ 	.short	(.L_17 - .L_16)
.L_16:
        /*002c*/ 	.word	0x00000000
        /*0030*/ 	.short	0x0004
        /*0032*/ 	.short	0x0020
        /*0034*/ 	.byte	0x00, 0xf4, 0x21, 0x00


	//----- nvinfo : EIATTR_KPARAM_INFO
	.align		4
.L_17:
        /*0038*/ 	.byte	0x04, 0x17
        /*003a*/ 	.short	(.L_19 - .L_18)
.L_18:
        /*003c*/ 	.word	0x00000000
        /*0040*/ 	.short	0x0003
        /*0042*/ 	.short	0x0018
        /*0044*/ 	.byte	0x00, 0xf4, 0x21, 0x00


	//----- nvinfo : EIATTR_KPARAM_INFO
	.align		4
.L_19:
        /*0048*/ 	.byte	0x04, 0x17
        /*004a*/ 	.short	(.L_21 - .L_20)
.L_20:
        /*004c*/ 	.word	0x00000000
        /*0050*/ 	.short	0x0002
        /*0052*/ 	.short	0x0010
        /*0054*/ 	.byte	0x00, 0xf4, 0x21, 0x00


	//----- nvinfo : EIATTR_KPARAM_INFO
	.align		4
.L_21:
        /*0058*/ 	.byte	0x04, 0x17
        /*005a*/ 	.short	(.L_23 - .L_22)
.L_22:
        /*005c*/ 	.word	0x00000000
        /*0060*/ 	.short	0x0001
        /*0062*/ 	.short	0x0008
        /*0064*/ 	.byte	0x00, 0xf4, 0x21, 0x00


	//----- nvinfo : EIATTR_KPARAM_INFO
	.align		4
.L_23:
        /*0068*/ 	.byte	0x04, 0x17
        /*006a*/ 	.short	(.L_25 - .L_24)
.L_24:
        /*006c*/ 	.word	0x00000000
        /*0070*/ 	.short	0x0000
        /*0072*/ 	.short	0x0000
        /*0074*/ 	.byte	0x00, 0xf4, 0x21, 0x00


	//----- nvinfo : EIATTR_SPARSE_MMA_MASK
	.align		4
.L_25:
        /*0078*/ 	.byte	0x03, 0x50
        /*007a*/ 	.short	0x0000


	//----- nvinfo : EIATTR_MAXREG_COUNT
	.align		4
        /*007c*/ 	.byte	0x03, 0x1b
        /*007e*/ 	.short	0x00ff


	//----- nvinfo : EIATTR_EXIT_INSTR_OFFSETS
	.align		4
        /*0080*/ 	.byte	0x04, 0x1c
        /*0082*/ 	.short	(.L_27 - .L_26)


	//   ....[0]....
.L_26:
        /*0084*/ 	.word	0x00000360


	//   ....[1]....
        /*0088*/ 	.word	0x00000380


	//----- nvinfo : EIATTR_REQNTID
	.align		4
.L_27:
        /*008c*/ 	.byte	0x04, 0x10
        /*008e*/ 	.short	(.L_29 - .L_28)
.L_28:
        /*0090*/ 	.word	0x00000080
        /*0094*/ 	.word	0x00000001
        /*0098*/ 	.word	0x00000001


	//----- nvinfo : EIATTR_CBANK_PARAM_SIZE
	.align		4
.L_29:
        /*009c*/ 	.byte	0x03, 0x19
        /*009e*/ 	.short	0x0034


	//----- nvinfo : EIATTR_PARAM_CBANK
	.align		4
        /*00a0*/ 	.byte	0x04, 0x0a
        /*00a2*/ 	.short	(.L_31 - .L_30)
	.align		4
.L_30:
        /*00a4*/ 	.word	index@(.nv.constant0.triton_poi_fused__native_batch_norm_legit_no_training_add_div_hardtanh_mul_21)
        /*00a8*/ 	.short	0x0210
        /*00aa*/ 	.short	0x0034


	//----- nvinfo : EIATTR_SW_WAR
	.align		4
.L_31:
        /*00ac*/ 	.byte	0x04, 0x36
        /*00ae*/ 	.short	(.L_33 - .L_32)
.L_32:
        /*00b0*/ 	.word	0x00000008
.L_33:


//--------------------- .nv.callgraph             --------------------------
	.section	.nv.callgraph,"",@"SHT_CUDA_CALLGRAPH"
	.align	4
	.sectionentsize	8
	.align		4
        /*0000*/ 	.word	0x00000000
	.align		4
        /*0004*/ 	.word	0xffffffff
	.align		4
        /*0008*/ 	.word	0x00000000
	.align		4
        /*000c*/ 	.word	0xfffffffe
	.align		4
        /*0010*/ 	.word	0x00000000
	.align		4
        /*0014*/ 	.word	0xfffffffd
	.align		4
        /*0018*/ 	.word	0x00000000
	.align		4
        /*001c*/ 	.word	0xfffffffc


//--------------------- .nv.constant4             --------------------------
	.section	.nv.constant4,"a",@progbits
	.align	8
	.align		8
.nv.constant4:
        /*0000*/ 	.dword	_$_str
	.align		8
        /*0008*/ 	.dword	_$_str_$_2


//--------------------- .text.triton_poi_fused__native_batch_norm_legit_no_training_add_div_hardtanh_mul_21 --------------------------
	.section	.text.triton_poi_fused__native_batch_norm_legit_no_training_add_div_hardtanh_mul_21,"ax",@progbits
	.align	128
        .global         triton_poi_fused__native_batch_norm_legit_no_training_add_div_hardtanh_mul_21
        .type           triton_poi_fused__native_batch_norm_legit_no_training_add_div_hardtanh_mul_21,@function
        .size           triton_poi_fused__native_batch_norm_legit_no_training_add_div_hardtanh_mul_21,(.L_x_1 - triton_poi_fused__native_batch_norm_legit_no_training_add_div_hardtanh_mul_21)
        .other          triton_poi_fused__native_batch_norm_legit_no_training_add_div_hardtanh_mul_21,@"STO_CUDA_ENTRY STV_DEFAULT"
triton_poi_fused__native_batch_norm_legit_no_training_add_div_hardtanh_mul_21:
.text.triton_poi_fused__native_batch_norm_legit_no_training_add_div_hardtanh_mul_21:
[----:B------:R-:W0:Y:S01]  /*0000*/  LDC R1, c[0x0][0x28] ;  /* 0x00000a00ff017b82 */ /* 0x000e220000000800 */
[----:B------:R-:W1:Y:S07]  /*0010*/  S2R R2, SR_TID.X ;  /* 0x0000000000027919 */ /* 0x000e6e0000002100 */
[----:B------:R-:W2:Y:S01]  /*0020*/  LDC.64 R8, c[0x0][0x228] ;  /* 0x00008a00ff087b82 */ /* 0x000ea20000000a00 */
[----:B------:R-:W-:Y:S01]  /*0030*/  ULDC.64 UR4, c[0x0][0x208] ;  /* 0x0000820000047ab9 */ /* 0x000fe20000000a00 */
[----:B------:R-:W3:Y:S06]  /*0040*/  S2R R3, SR_CTAID.X ;  /* 0x0000000000037919 */ /* 0x000eec0000002500 */
[----:B------:R-:W4:Y:S08]  /*0050*/  LDC.64 R6, c[0x0][0x220] ;  /* 0x00008800ff067b82 */ /* 0x000f300000000a00 */
[----:B------:R-:W5:Y:S08]  /*0060*/  LDC.64 R10, c[0x0][0x230] ;  /* 0x00008c00ff0a7b82 */ /* 0x000f700000000a00 */
[----:B------:R-:W5:Y:S01]  /*0070*/  LDC.64 R12, c[0x0][0x238] ;  /* 0x00008e00ff0c7b82 */ /* 0x000f620000000a00 */
[----:B-1----:R-:W-:-:S04]  /*0080*/  LOP3.LUT R2, R2, 0x7f, RZ, 0xc0, !PT ;  /* 0x0000007f02027812 */ /* 0x002fc800078ec0ff */
[----:B---3--:R-:W-:Y:S01]  /*0090*/  LEA R3, R3, R2, 0x7 ;  /* 0x0000000203037211 */ /* 0x008fe200078e38ff */
[----:B------:R-:W-:-:S03]  /*00a0*/  HFMA2.MMA R2, -RZ, RZ, 0, 0 ;  /* 0x00000000ff027435 */ /* 0x000fc600000001ff */
[----:B------:R-:W-:-:S07]  /*00b0*/  ISETP.GE.AND P0, PT, R3, 0x3c00, PT ;  /* 0x00003c000300780c */ /* 0x000fce0003f06270 */
[----:B------:R-:W-:-:S05]  /*00c0*/  IMAD.HI R0, R3, -0x77777777, R2 ;  /* 0x8888888903007827 */ /* 0x000fca00078e0202 */
[----:B------:R-:W-:-:S04]  /*00d0*/  SHF.R.U32.HI R5, RZ, 0x1f, R0 ;  /* 0x0000001fff057819 */ /* 0x000fc80000011600 */
[----:B------:R-:W-:-:S05]  /*00e0*/  LEA.HI.SX32 R5, R0, R5, 0x19 ;  /* 0x0000000500057211 */ /* 0x000fca00078fcaff */
[----:B------:R-:W-:Y:S02]  /*00f0*/  IMAD R15, R5, -0xf0, R3 ;  /* 0xffffff10050f7824 */ /* 0x000fe400078e0203 */
[----:B------:R-:W1:Y:S02]  /*0100*/  LDC.64 R4, c[0x0][0x218] ;  /* 0x00008600ff047b82 */ /* 0x000e640000000a00 */
[----:B--2---:R-:W-:-:S05]  /*0110*/  IMAD.WIDE R8, R15, 0x4, R8 ;  /* 0x000000040f087825 */ /* 0x004fca00078e0208 */
[----:B------:R5:W2:Y:S01]  /*0120*/  @!P0 LDG.E.EL R2, desc[UR4][R8.64] ;  /* 0x0000000408028981 */ /* 0x000aa2000c2e1900 */
[----:B------:R-:W-:Y:S01]  /*0130*/  HFMA2.MMA R17, -RZ, RZ, 0, 0 ;  /* 0x00000000ff117435 */ /* 0x000fe200000001ff */
[----:B------:R-:W-:Y:S01]  /*0140*/  MOV R0, RZ ;  /* 0x000000ff00007202 */ /* 0x000fe20000000f00 */
[----:B----4-:R-:W-:-:S04]  /*0150*/  IMAD.WIDE R6, R15, 0x4, R6 ;  /* 0x000000040f067825 */ /* 0x010fc800078e0206 */
[----:B-----5:R-:W-:-:S04]  /*0160*/  IMAD.WIDE R8, R15, 0x4, R10 ;  /* 0x000000040f087825 */ /* 0x020fc800078e020a */
[----:B------:R-:W3:Y:S01]  /*0170*/  @!P0 LDG.E.EL R17, desc[UR4][R6.64] ;  /* 0x0000000406118981 */ /* 0x000ee2000c2e1900 */
[----:B-1----:R-:W-:-:S04]  /*0180*/  IMAD.WIDE R4, R3, 0x4, R4 ;  /* 0x0000000403047825 */ /* 0x002fc800078e0204 */
[----:B0-----:R-:W-:Y:S01]  /*0190*/  IMAD.WIDE R10, R15, 0x4, R12 ;  /* 0x000000040f0a7825 */ /* 0x001fe200078e020c */
[----:B------:R0:W3:Y:S01]  /*01a0*/  @!P0 LDG.E R0, desc[UR4][R4.64] ;  /* 0x0000000404008981 */ /* 0x0000e2000c1e1900 */
[----:B------:R-:W-:-:S06]  /*01b0*/  CS2R R12, SRZ ;  /* 0x00000000000c7805 */ /* 0x000fcc000001ff00 */
[----:B------:R-:W4:Y:S04]  /*01c0*/  @!P0 LDG.E.EL R12, desc[UR4][R8.64] ;  /* 0x00000004080c8981 */ /* 0x000f28000c2e1900 */
[----:B------:R-:W4:Y:S01]  /*01d0*/  @!P0 LDG.E.EL R13, desc[UR4][R10.64] ;  /* 0x000000040a0d8981 */ /* 0x000f22000c2e1900 */
[----:B0-----:R-:W-:Y:S01]  /*01e0*/  MOV R5, 0x3e800000 ;  /* 0x3e80000000057802 */ /* 0x001fe20000000f00 */
[----:B--2---:R-:W-:-:S04]  /*01f0*/  FADD R2, R2, 9.9999997473787516356e-06 ;  /* 0x3727c5ac02027421 */ /* 0x004fc80000000000 */
[----:B------:R-:W0:Y:S02]  /*0200*/  MUFU.SQRT R14, R2 ;  /* 0x00000002000e7308 */ /* 0x000e240000002000 */
[C---:B0-----:R-:W-:Y:S02]  /*0210*/  FSETP.GT.AND P1, PT, R14.reuse, 8.50705917302346158658e+37, PT ;  /* 0x7e8000000e00780b */ /* 0x041fe40003f24000 */
[----:B------:R-:W-:-:S11]  /*0220*/  FSETP.GEU.AND P2, PT, R14, 1.175494350822287508e-38, PT ;  /* 0x008000000e00780b */ /* 0x000fd60003f4e000 */
[----:B------:R-:W-:-:S04]  /*0230*/  @P1 FMUL R14, R14, 0.25 ;  /* 0x3e8000000e0e1820 */ /* 0x000fc80000400000 */
[----:B------:R-:W-:-:S06]  /*0240*/  @!P2 FMUL R14, R14, 16777216 ;  /* 0x4b8000000e0ea820 */ /* 0x000fcc0000400000 */
[----:B------:R-:W0:Y:S01]  /*0250*/  MUFU.RCP R14, R14 ;  /* 0x0000000e000e7308 */ /* 0x000e220000001000 */
[----:B------:R-:W-:Y:S01]  /*0260*/  FSEL R5, R5, 1, P1 ;  /* 0x3f80000005057808 */ /* 0x000fe20000800000 */
[----:B---3--:R-:W-:-:S04]  /*0270*/  FADD R0, -R17, R0 ;  /* 0x0000000011007221 */ /* 0x008fc80000000100 */
[----:B------:R-:W-:-:S04]  /*0280*/  @!P2 FMUL R5, R5, 16777216 ;  /* 0x4b8000000505a820 */ /* 0x000fc80000400000 */
[----:B0-----:R-:W-:-:S04]  /*0290*/  FMUL R5, R14, R5 ;  /* 0x000000050e057220 */ /* 0x001fc80000400000 */
[----:B------:R-:W-:Y:S02]  /*02a0*/  FMUL R0, R0, R5 ;  /* 0x0000000500007220 */ /* 0x000fe40000400000 */
[----:B------:R-:W0:Y:S02]  /*02b0*/  LDC.64 R4, c[0x0][0x210] ;  /* 0x00008400ff047b82 */ /* 0x000e240000000a00 */
[----:B----4-:R-:W-:-:S04]  /*02c0*/  FFMA R0, R0, R12, R13 ;  /* 0x0000000c00007223 */ /* 0x010fc8000000000d */
[----:B------:R-:W-:-:S05]  /*02d0*/  FADD R2, R0, 3 ;  /* 0x4040000000027421 */ /* 0x000fca0000000000 */
[----:B------:R-:W-:-:S04]  /*02e0*/  FSETP.GTU.AND P1, PT, R2, RZ, PT ;  /* 0x000000ff0200720b */ /* 0x000fc80003f2c000 */
[----:B------:R-:W-:-:S04]  /*02f0*/  FSEL R2, R2, RZ, P1 ;  /* 0x000000ff02027208 */ /* 0x000fc80000800000 */
[C---:B------:R-:W-:Y:S01]  /*0300*/  FSETP.GEU.AND P2, PT, R2.reuse, 6, PT ;  /* 0x40c000000200780b */ /* 0x040fe20003f4e000 */
[C---:B------:R-:W-:Y:S01]  /*0310*/  FMUL R7, R2.reuse, 0.16666667163372039795 ;  /* 0x3e2aaaab02077820 */ /* 0x040fe20000400000 */
[----:B------:R-:W-:Y:S01]  /*0320*/  FSETP.NAN.AND P1, PT, R2, R2, PT ;  /* 0x000000020200720b */ /* 0x000fe20003f28000 */
[----:B0-----:R-:W-:-:S10]  /*0330*/  IMAD.WIDE R2, R3, 0x4, R4 ;  /* 0x0000000403027825 */ /* 0x001fd400078e0204 */
[----:B------:R-:W-:-:S05]  /*0340*/  @P2 FSEL R7, R7, 1, P1 ;  /* 0x3f80000007072808 */ /* 0x000fca0000800000 */
[----:B------:R-:W-:Y:S01]  /*0350*/  FMUL R7, R0, R7 ;  /* 0x0000000700077220 */ /* 0x000fe20000400000 */
[----:B------:R-:W-:Y:S06]  /*0360*/  @P0 EXIT ;  /* 0x000000000000094d */ /* 0x000fec0003800000 */
[----:B------:R-:W-:Y:S01]  /*0370*/  STG.E desc[UR4][R2.64], R7 ;  /* 0x0000000702007986 */ /* 0x000fe2000c101904 */
[----:B------:R-:W-:Y:S05]  /*0380*/  EXIT ;  /* 0x000000000000794d */ /* 0x000fea0003800000 */
.L_x_0:
[----:B------:R-:W-:-:S00]  /*0390*/  BRA `(.L_x_0) ;  /* 0xfffffffc00fc7947 */ /* 0x000fc0000383ffff */
[----:B------:R-:W-:-:S00]  /*03a0*/  NOP ;  /* 0x0000000000007918 */ /* 0x000fc00000000000 */
        /* <DEDUP_REMOVED lines=13> */
.L_x_1:


//--------------------- .nv.global.init           --------------------------
	.section	.nv.global.init,"aw",@progbits
.nv.global.init:
	.type		_$_str,@object
	.size		_$_str,(_$_str_$_2 - _$_str)
_$_str:
        /*0000*/ 	.byte	0x5f, 0x5f, 0x43, 0x55, 0x44, 0x41, 0x5f, 0x46, 0x54, 0x5a, 0x00
	.type		_$_str_$_2,@object
	.size		_$_str_$_2,(.L_1 - _$_str_$_2)
_$_str_$_2:
        /*000b*/ 	.byte	0x5f, 0x5f, 0x43, 0x55, 0x44, 0x41, 0x5f, 0x50, 0x52, 0x45, 0x43, 0x5f, 0x53, 0x51, 0x52, 0x54
        /*001b*/ 	.byte	0x00
.L_1:


//--------------------- .nv.constant0.triton_poi_fused__native_batch_norm_legit_no_training_add_div_hardtanh_mul_21 --------------------------
	.section	.nv.constant0.triton_poi_fused__native_batch_norm_legit_no_training_add_div_hardtanh_mul_21,"a",@progbits
	.sectionflags	@""
	.align	4
.nv.constant0.triton_poi_fused__native_batch_norm_legit_no_training_add_div_hardtanh_mul_21:
	.zero		580
